//
// Generated by NVIDIA NVVM Compiler
//
// Compiler Build ID: CL-36424714
// Cuda compilation tools, release 13.0, V13.0.88
// Based on NVVM 20.0.0
//

.version 9.0
.target sm_100
.address_size 64

	// .globl	_Z16smoothing_kernelP8PPMImageP8PPMPixelS2_

.visible .entry _Z16smoothing_kernelP8PPMImageP8PPMPixelS2_(
	.param .u64 .ptr .align 1 _Z16smoothing_kernelP8PPMImageP8PPMPixelS2__param_0,
	.param .u64 .ptr .align 1 _Z16smoothing_kernelP8PPMImageP8PPMPixelS2__param_1,
	.param .u64 .ptr .align 1 _Z16smoothing_kernelP8PPMImageP8PPMPixelS2__param_2
)
{


	ret;

}


// ===== COMPILED SASS (sm_100) =====

	.target	sm_100

	.elftype	@"ET_EXEC"


//--------------------- .note.nv.tkinfo           --------------------------
	.section	.note.nv.tkinfo,"",@"SHT_NOTE"
	.sectionflags	@"SHF_NOTE_NV_TKINFO"
	.tkinfo
        /*0018*/ 	.word	0x00000002
        /*0030*/ 	.string	""
        /*0030*/ 	.string	"ptxas"
        /*0030*/ 	.string	"Cuda compilation tools, release 13.0, V13.0.88"
        /*0030*/ 	.string	"Build cuda_13.0.r13.0/compiler.36424714_0"
        /*0030*/ 	.string	"-arch sm_100 -m 64 "



//--------------------- .note.nv.cuinfo           --------------------------
	.section	.note.nv.cuinfo,"",@"SHT_NOTE"
	.sectionflags	@"SHF_NOTE_NV_CUINFO"
        /*0018*/ 	.short	0x0002
        /*001a*/ 	.short	0x0064
        /*001c*/ 	.short	0x0082
	.zero		2


//--------------------- .nv.info                  --------------------------
	.section	.nv.info,"",@"SHT_CUDA_INFO"
	.align	4


	//----- nvinfo : EIATTR_REGCOUNT
	.align		4
        /*0000*/ 	.byte	0x04, 0x2f
        /*0002*/ 	.short	(.L_1 - .L_0)
	.align		4
.L_0:
        /*0004*/ 	.word	index@(_Z16smoothing_kernelP8PPMImageP8PPMPixelS2_)
        /*0008*/ 	.word	0x00000004


	//----- nvinfo : EIATTR_FRAME_SIZE
	.align		4
.L_1:
        /*000c*/ 	.byte	0x04, 0x11
        /*000e*/ 	.short	(.L_3 - .L_2)
	.align		4
.L_2:
        /*0010*/ 	.word	index@(_Z16smoothing_kernelP8PPMImageP8PPMPixelS2_)
        /*0014*/ 	.word	0x00000000


	//----- nvinfo : EIATTR_MIN_STACK_SIZE
	.align		4
.L_3:
        /*0018*/ 	.byte	0x04, 0x12
        /*001a*/ 	.short	(.L_5 - .L_4)
	.align		4
.L_4:
        /*001c*/ 	.word	index@(_Z16smoothing_kernelP8PPMImageP8PPMPixelS2_)
        /*0020*/ 	.word	0x00000000
.L_5:


//--------------------- .nv.compat                --------------------------
	.section	.nv.compat,"",@"SHT_CUDA_COMPAT_INFO"
	.align	4
        /*0000*/ 	.byte	0x02, 0x09, 0x00, 0x00, 0x02, 0x02, 0x01, 0x00, 0x02, 0x05, 0x05, 0x00, 0x03, 0x07, 0x01, 0x01
        /*0010*/ 	.byte	0x02, 0x03, 0x00, 0x00, 0x02, 0x06, 0x01, 0x00, 0x04, 0x0b, 0x08, 0x00, 0x09, 0x00, 0x00, 0x00
        /*0020*/ 	.byte	0x00, 0x00, 0x00, 0x00


//--------------------- .nv.info._Z16smoothing_kernelP8PPMImageP8PPMPixelS2_ --------------------------
	.section	.nv.info._Z16smoothing_kernelP8PPMImageP8PPMPixelS2_,"",@"SHT_CUDA_INFO"
	.sectionflags	@""
	.align	4


	//----- nvinfo : EIATTR_CUDA_API_VERSION
	.align		4
        /*0000*/ 	.byte	0x04, 0x37
        /*0002*/ 	.short	(.L_7 - .L_6)
.L_6:
        /*0004*/ 	.word	0x00000082


	//----- nvinfo : EIATTR_KPARAM_INFO
	.align		4
.L_7:
        /*0008*/ 	.byte	0x04, 0x17
        /*000a*/ 	.short	(.L_9 - .L_8)
.L_8:
        /*000c*/ 	.word	0x00000000
        /*0010*/ 	.short	0x0002
        /*0012*/ 	.short	0x0010
        /*0014*/ 	.byte	0x00, 0xf5, 0x21, 0x00


	//----- nvinfo : EIATTR_KPARAM_INFO
	.align		4
.L_9:
        /*0018*/ 	.byte	0x04, 0x17
        /*001a*/ 	.short	(.L_11 - .L_10)
.L_10:
        /*001c*/ 	.word	0x00000000
        /*0020*/ 	.short	0x0001
        /*0022*/ 	.short	0x0008
        /*0024*/ 	.byte	0x00, 0xf5, 0x21, 0x00


	//----- nvinfo : EIATTR_KPARAM_INFO
	.align		4
.L_11:
        /*0028*/ 	.byte	0x04, 0x17
        /*002a*/ 	.short	(.L_13 - .L_12)
.L_12:
        /*002c*/ 	.word	0x00000000
        /*0030*/ 	.short	0x0000
        /*0032*/ 	.short	0x0000
        /*0034*/ 	.byte	0x00, 0xf5, 0x21, 0x00


	//----- nvinfo : EIATTR_SPARSE_MMA_MASK
	.align		4
.L_13:
        /*0038*/ 	.byte	0x03, 0x50
        /*003a*/ 	.short	0x0000


	//----- nvinfo : EIATTR_MAXREG_COUNT
	.align		4
        /*003c*/ 	.byte	0x03, 0x1b
        /*003e*/ 	.short	0x00ff


	//----- nvinfo : EIATTR_MERCURY_ISA_VERSION
	.align		4
        /*0040*/ 	.byte	0x03, 0x5f
        /*0042*/ 	.short	0x0101


	//----- nvinfo : EIATTR_VRC_CTA_INIT_COUNT
	.align		4
        /*0044*/ 	.byte	0x02, 0x4a
	.zero		1
	.zero		1


	//----- nvinfo : EIATTR_EXIT_INSTR_OFFSETS
	.align		4
        /*0048*/ 	.byte	0x04, 0x1c
        /*004a*/ 	.short	(.L_15 - .L_14)


	//   ....[0]....
.L_14:
        /*004c*/ 	.word	0x00000010


	//----- nvinfo : EIATTR_CBANK_PARAM_SIZE
	.align		4
.L_15:
        /*0050*/ 	.byte	0x03, 0x19
        /*0052*/ 	.short	0x0018


	//----- nvinfo : EIATTR_PARAM_CBANK
	.align		4
        /*0054*/ 	.byte	0x04, 0x0a
        /*0056*/ 	.short	(.L_17 - .L_16)
	.align		4
.L_16:
        /*0058*/ 	.word	index@(.nv.constant0._Z16smoothing_kernelP8PPMImageP8PPMPixelS2_)
        /*005c*/ 	.short	0x0380
        /*005e*/ 	.short	0x0018


	//----- nvinfo : EIATTR_SW_WAR
	.align		4
.L_17:
        /*0060*/ 	.byte	0x04, 0x36
        /*0062*/ 	.short	(.L_19 - .L_18)
.L_18:
        /*0064*/ 	.word	0x00000008
.L_19:


//--------------------- .nv.callgraph             --------------------------
	.section	.nv.callgraph,"",@"SHT_CUDA_CALLGRAPH"
	.align	4
	.sectionentsize	8
	.align		4
        /*0000*/ 	.word	0x00000000
	.align		4
        /*0004*/ 	.word	0xffffffff
	.align		4
        /*0008*/ 	.word	0x00000000
	.align		4
        /*000c*/ 	.word	0xfffffffe
	.align		4
        /*0010*/ 	.word	0x00000000
	.align		4
        /*0014*/ 	.word	0xfffffffd
	.align		4
        /*0018*/ 	.word	0x00000000
	.align		4
        /*001c*/ 	.word	0xfffffffc


//--------------------- .text._Z16smoothing_kernelP8PPMImageP8PPMPixelS2_ --------------------------
	.section	.text._Z16smoothing_kernelP8PPMImageP8PPMPixelS2_,"ax",@progbits
	.align	128
        .global         _Z16smoothing_kernelP8PPMImageP8PPMPixelS2_
        .type           _Z16smoothing_kernelP8PPMImageP8PPMPixelS2_,@function
        .size           _Z16smoothing_kernelP8PPMImageP8PPMPixelS2_,(.L_x_1 - _Z16smoothing_kernelP8PPMImageP8PPMPixelS2_)
        .other          _Z16smoothing_kernelP8PPMImageP8PPMPixelS2_,@"STO_CUDA_ENTRY STV_DEFAULT"
_Z16smoothing_kernelP8PPMImageP8PPMPixelS2_:
.text._Z16smoothing_kernelP8PPMImageP8PPMPixelS2_:
[----:B------:R-:W-:Y:S01]  /*0000*/  LDC R1, c[0x0][0x37c] ;  /* 0x0000df00ff017b82 */ /* 0x000fe20000000800 */
[----:B------:R-:W-:Y:S05]  /*0010*/  EXIT ;  /* 0x000000000000794d */ /* 0x000fea0003800000 */
.L_x_0:
[----:B------:R-:W-:-:S00]  /*0020*/  BRA `(.L_x_0) ;  /* 0xfffffffc00fc7947 */ /* 0x000fc0000383ffff */
[----:B------:R-:W-:-:S00]  /*0030*/  NOP ;  /* 0x0000000000007918 */ /* 0x000fc00000000000 */
        /* <DEDUP_REMOVED lines=12> */
.L_x_1:


//--------------------- .nv.shared.reserved.0     --------------------------
	.section	.nv.shared.reserved.0,"aw",@nobits
	.weak		__nv_reservedSMEM_offset_0_alias
	.size		__nv_reservedSMEM_offset_0_alias, 0, 64
	.other		__nv_reservedSMEM_offset_0_alias,@"STO_CUDA_RESERVED_SHARED STV_DEFAULT"
__nv_reservedSMEM_offset_0_alias:
	.zero		0
	.zero		64


//--------------------- .nv.constant0._Z16smoothing_kernelP8PPMImageP8PPMPixelS2_ --------------------------
	.section	.nv.constant0._Z16smoothing_kernelP8PPMImageP8PPMPixelS2_,"a",@progbits
	.sectionflags	@""
	.align	4
.nv.constant0._Z16smoothing_kernelP8PPMImageP8PPMPixelS2_:
	.zero		920


//--------------------- SYMBOLS --------------------------

	.type		.nv.reservedSmem.offset0,@object
	.size		.nv.reservedSmem.offset0,0x4
